//
// Generated by NVIDIA NVVM Compiler
//
// Compiler Build ID: CL-36424714
// Cuda compilation tools, release 13.0, V13.0.88
// Based on NVVM 20.0.0
//

.version 9.0
.target sm_100
.address_size 64

	// .globl	_Z4multPdS_S_

.visible .entry _Z4multPdS_S_(
	.param .u64 .ptr .align 1 _Z4multPdS_S__param_0,
	.param .u64 .ptr .align 1 _Z4multPdS_S__param_1,
	.param .u64 .ptr .align 1 _Z4multPdS_S__param_2
)
{
	.reg .pred 	%p<10>;
	.reg .b32 	%r<75>;
	.reg .b64 	%rd<51>;
	.reg .b64 	%fd<62>;

	ld.param.u64 	%rd10, [_Z4multPdS_S__param_0];
	ld.param.u64 	%rd11, [_Z4multPdS_S__param_1];
	ld.param.u64 	%rd9, [_Z4multPdS_S__param_2];
	cvta.to.global.u64 	%rd1, %rd11;
	cvta.to.global.u64 	%rd2, %rd10;
	mov.u32 	%r1, %ntid.x;
	mov.u32 	%r31, %ctaid.x;
	mov.u32 	%r32, %tid.x;
	mad.lo.s32 	%r2, %r31, %r1, %r32;
	setp.ge.s32 	%p1, %r2, %r1;
	@%p1 bra 	$L__BB0_13;
	mul.lo.s32 	%r3, %r2, %r1;
	setp.lt.u32 	%p2, %r1, 8;
	mov.b32 	%r69, 0;
	mov.u32 	%r74, %r69;
	@%p2 bra 	$L__BB0_4;
	and.b32  	%r36, %r1, -8;
	neg.s32 	%r63, %r36;
	mul.wide.u32 	%rd12, %r1, 16;
	add.s64 	%rd3, %rd1, %rd12;
	mul.wide.u32 	%rd13, %r1, 24;
	add.s64 	%rd4, %rd1, %rd13;
	mul.wide.u32 	%rd14, %r1, 32;
	add.s64 	%rd5, %rd1, %rd14;
	mul.wide.u32 	%rd15, %r1, 40;
	add.s64 	%rd6, %rd1, %rd15;
	mul.wide.u32 	%rd16, %r1, 48;
	add.s64 	%rd7, %rd1, %rd16;
	mul.wide.u32 	%rd17, %r1, 56;
	add.s64 	%rd8, %rd1, %rd17;
	mov.b32 	%r74, 0;
	mov.u32 	%r61, %r3;
	mov.u32 	%r62, %r2;
$L__BB0_3:
	.pragma "nounroll";
	and.b32  	%r69, %r1, 2040;
	mul.wide.s32 	%rd18, %r62, 8;
	mul.wide.u32 	%rd19, %r1, 8;
	add.s64 	%rd20, %rd1, %rd18;
	add.s64 	%rd21, %rd20, %rd19;
	add.s64 	%rd22, %rd3, %rd18;
	add.s64 	%rd23, %rd4, %rd18;
	add.s64 	%rd24, %rd5, %rd18;
	add.s64 	%rd25, %rd6, %rd18;
	add.s64 	%rd26, %rd7, %rd18;
	add.s64 	%rd27, %rd8, %rd18;
	mul.wide.s32 	%rd28, %r61, 8;
	add.s64 	%rd29, %rd2, %rd28;
	ld.global.f64 	%fd1, [%rd29];
	ld.global.f64 	%fd2, [%rd20];
	cvt.rn.f64.s32 	%fd3, %r74;
	fma.rn.f64 	%fd4, %fd1, %fd2, %fd3;
	cvt.rzi.s32.f64 	%r37, %fd4;
	ld.global.f64 	%fd5, [%rd29+8];
	ld.global.f64 	%fd6, [%rd21];
	cvt.rn.f64.s32 	%fd7, %r37;
	fma.rn.f64 	%fd8, %fd5, %fd6, %fd7;
	cvt.rzi.s32.f64 	%r38, %fd8;
	ld.global.f64 	%fd9, [%rd29+16];
	ld.global.f64 	%fd10, [%rd22];
	cvt.rn.f64.s32 	%fd11, %r38;
	fma.rn.f64 	%fd12, %fd9, %fd10, %fd11;
	cvt.rzi.s32.f64 	%r39, %fd12;
	ld.global.f64 	%fd13, [%rd29+24];
	ld.global.f64 	%fd14, [%rd23];
	cvt.rn.f64.s32 	%fd15, %r39;
	fma.rn.f64 	%fd16, %fd13, %fd14, %fd15;
	cvt.rzi.s32.f64 	%r40, %fd16;
	ld.global.f64 	%fd17, [%rd29+32];
	ld.global.f64 	%fd18, [%rd24];
	cvt.rn.f64.s32 	%fd19, %r40;
	fma.rn.f64 	%fd20, %fd17, %fd18, %fd19;
	cvt.rzi.s32.f64 	%r41, %fd20;
	ld.global.f64 	%fd21, [%rd29+40];
	ld.global.f64 	%fd22, [%rd25];
	cvt.rn.f64.s32 	%fd23, %r41;
	fma.rn.f64 	%fd24, %fd21, %fd22, %fd23;
	cvt.rzi.s32.f64 	%r42, %fd24;
	ld.global.f64 	%fd25, [%rd29+48];
	ld.global.f64 	%fd26, [%rd26];
	cvt.rn.f64.s32 	%fd27, %r42;
	fma.rn.f64 	%fd28, %fd25, %fd26, %fd27;
	cvt.rzi.s32.f64 	%r43, %fd28;
	ld.global.f64 	%fd29, [%rd29+56];
	ld.global.f64 	%fd30, [%rd27];
	cvt.rn.f64.s32 	%fd31, %r43;
	fma.rn.f64 	%fd32, %fd29, %fd30, %fd31;
	cvt.rzi.s32.f64 	%r74, %fd32;
	add.s32 	%r63, %r63, 8;
	shl.b32 	%r44, %r1, 3;
	add.s32 	%r62, %r62, %r44;
	add.s32 	%r61, %r61, 8;
	setp.ne.s32 	%p3, %r63, 0;
	@%p3 bra 	$L__BB0_3;
$L__BB0_4:
	and.b32  	%r17, %r1, 7;
	setp.eq.s32 	%p4, %r17, 0;
	@%p4 bra 	$L__BB0_12;
	and.b32  	%r18, %r1, 3;
	setp.lt.u32 	%p5, %r17, 4;
	@%p5 bra 	$L__BB0_7;
	add.s32 	%r46, %r69, %r3;
	mul.wide.s32 	%rd30, %r46, 8;
	add.s64 	%rd31, %rd2, %rd30;
	ld.global.f64 	%fd33, [%rd31];
	mad.lo.s32 	%r47, %r69, %r1, %r2;
	mul.wide.s32 	%rd32, %r47, 8;
	add.s64 	%rd33, %rd1, %rd32;
	ld.global.f64 	%fd34, [%rd33];
	cvt.rn.f64.s32 	%fd35, %r74;
	fma.rn.f64 	%fd36, %fd33, %fd34, %fd35;
	cvt.rzi.s32.f64 	%r48, %fd36;
	ld.global.f64 	%fd37, [%rd31+8];
	shl.b32 	%r49, %r1, 3;
	cvt.u64.u32 	%rd34, %r49;
	add.s64 	%rd35, %rd33, %rd34;
	ld.global.f64 	%fd38, [%rd35];
	cvt.rn.f64.s32 	%fd39, %r48;
	fma.rn.f64 	%fd40, %fd37, %fd38, %fd39;
	cvt.rzi.s32.f64 	%r50, %fd40;
	ld.global.f64 	%fd41, [%rd31+16];
	add.s64 	%rd36, %rd35, %rd34;
	ld.global.f64 	%fd42, [%rd36];
	cvt.rn.f64.s32 	%fd43, %r50;
	fma.rn.f64 	%fd44, %fd41, %fd42, %fd43;
	cvt.rzi.s32.f64 	%r51, %fd44;
	ld.global.f64 	%fd45, [%rd31+24];
	add.s64 	%rd37, %rd36, %rd34;
	ld.global.f64 	%fd46, [%rd37];
	cvt.rn.f64.s32 	%fd47, %r51;
	fma.rn.f64 	%fd48, %fd45, %fd46, %fd47;
	cvt.rzi.s32.f64 	%r74, %fd48;
	add.s32 	%r69, %r69, 4;
$L__BB0_7:
	setp.eq.s32 	%p6, %r18, 0;
	@%p6 bra 	$L__BB0_12;
	setp.eq.s32 	%p7, %r18, 1;
	@%p7 bra 	$L__BB0_10;
	add.s32 	%r53, %r69, %r3;
	mul.wide.s32 	%rd38, %r53, 8;
	add.s64 	%rd39, %rd2, %rd38;
	ld.global.f64 	%fd49, [%rd39];
	mad.lo.s32 	%r54, %r69, %r1, %r2;
	mul.wide.s32 	%rd40, %r54, 8;
	add.s64 	%rd41, %rd1, %rd40;
	ld.global.f64 	%fd50, [%rd41];
	cvt.rn.f64.s32 	%fd51, %r74;
	fma.rn.f64 	%fd52, %fd49, %fd50, %fd51;
	cvt.rzi.s32.f64 	%r55, %fd52;
	ld.global.f64 	%fd53, [%rd39+8];
	shl.b32 	%r56, %r1, 3;
	cvt.u64.u32 	%rd42, %r56;
	add.s64 	%rd43, %rd41, %rd42;
	ld.global.f64 	%fd54, [%rd43];
	cvt.rn.f64.s32 	%fd55, %r55;
	fma.rn.f64 	%fd56, %fd53, %fd54, %fd55;
	cvt.rzi.s32.f64 	%r74, %fd56;
	add.s32 	%r69, %r69, 2;
$L__BB0_10:
	and.b32  	%r57, %r1, 1;
	setp.eq.b32 	%p8, %r57, 1;
	not.pred 	%p9, %p8;
	@%p9 bra 	$L__BB0_12;
	add.s32 	%r58, %r69, %r3;
	mul.wide.s32 	%rd44, %r58, 8;
	add.s64 	%rd45, %rd2, %rd44;
	ld.global.f64 	%fd57, [%rd45];
	mad.lo.s32 	%r59, %r69, %r1, %r2;
	mul.wide.s32 	%rd46, %r59, 8;
	add.s64 	%rd47, %rd1, %rd46;
	ld.global.f64 	%fd58, [%rd47];
	cvt.rn.f64.s32 	%fd59, %r74;
	fma.rn.f64 	%fd60, %fd57, %fd58, %fd59;
	cvt.rzi.s32.f64 	%r74, %fd60;
$L__BB0_12:
	cvt.rn.f64.s32 	%fd61, %r74;
	add.s32 	%r60, %r3, %r2;
	cvta.to.global.u64 	%rd48, %rd9;
	mul.wide.s32 	%rd49, %r60, 8;
	add.s64 	%rd50, %rd48, %rd49;
	st.global.f64 	[%rd50], %fd61;
$L__BB0_13:
	ret;

}


// ===== COMPILED SASS (sm_100) =====

	.target	sm_100

	.elftype	@"ET_EXEC"


//--------------------- .note.nv.tkinfo           --------------------------
	.section	.note.nv.tkinfo,"",@"SHT_NOTE"
	.sectionflags	@"SHF_NOTE_NV_TKINFO"
	.tkinfo
        /*0018*/ 	.word	0x00000002
        /*0030*/ 	.string	""
        /*0030*/ 	.string	"ptxas"
        /*0030*/ 	.string	"Cuda compilation tools, release 13.0, V13.0.88"
        /*0030*/ 	.string	"Build cuda_13.0.r13.0/compiler.36424714_0"
        /*0030*/ 	.string	"-arch sm_100 -m 64 "



//--------------------- .note.nv.cuinfo           --------------------------
	.section	.note.nv.cuinfo,"",@"SHT_NOTE"
	.sectionflags	@"SHF_NOTE_NV_CUINFO"
        /*0018*/ 	.short	0x0002
        /*001a*/ 	.short	0x0064
        /*001c*/ 	.short	0x0082
	.zero		2


//--------------------- .nv.info                  --------------------------
	.section	.nv.info,"",@"SHT_CUDA_INFO"
	.align	4


	//----- nvinfo : EIATTR_REGCOUNT
	.align		4
        /*0000*/ 	.byte	0x04, 0x2f
        /*0002*/ 	.short	(.L_1 - .L_0)
	.align		4
.L_0:
        /*0004*/ 	.word	index@(_Z4multPdS_S_)
        /*0008*/ 	.word	0x00000020


	//----- nvinfo : EIATTR_FRAME_SIZE
	.align		4
.L_1:
        /*000c*/ 	.byte	0x04, 0x11
        /*000e*/ 	.short	(.L_3 - .L_2)
	.align		4
.L_2:
        /*0010*/ 	.word	index@(_Z4multPdS_S_)
        /*0014*/ 	.word	0x00000000


	//----- nvinfo : EIATTR_MIN_STACK_SIZE
	.align		4
.L_3:
        /*0018*/ 	.byte	0x04, 0x12
        /*001a*/ 	.short	(.L_5 - .L_4)
	.align		4
.L_4:
        /*001c*/ 	.word	index@(_Z4multPdS_S_)
        /*0020*/ 	.word	0x00000000
.L_5:


//--------------------- .nv.compat                --------------------------
	.section	.nv.compat,"",@"SHT_CUDA_COMPAT_INFO"
	.align	4
        /*0000*/ 	.byte	0x02, 0x09, 0x00, 0x00, 0x02, 0x02, 0x01, 0x00, 0x02, 0x05, 0x05, 0x00, 0x03, 0x07, 0x01, 0x01
        /*0010*/ 	.byte	0x02, 0x03, 0x00, 0x00, 0x02, 0x06, 0x01, 0x00, 0x04, 0x0b, 0x08, 0x00, 0x01, 0x00, 0x00, 0x00
        /*0020*/ 	.byte	0x00, 0x00, 0x00, 0x00


//--------------------- .nv.info._Z4multPdS_S_    --------------------------
	.section	.nv.info._Z4multPdS_S_,"",@"SHT_CUDA_INFO"
	.sectionflags	@""
	.align	4


	//----- nvinfo : EIATTR_CUDA_API_VERSION
	.align		4
        /*0000*/ 	.byte	0x04, 0x37
        /*0002*/ 	.short	(.L_7 - .L_6)
.L_6:
        /*0004*/ 	.word	0x00000082


	//----- nvinfo : EIATTR_KPARAM_INFO
	.align		4
.L_7:
        /*0008*/ 	.byte	0x04, 0x17
        /*000a*/ 	.short	(.L_9 - .L_8)
.L_8:
        /*000c*/ 	.word	0x00000000
        /*0010*/ 	.short	0x0002
        /*0012*/ 	.short	0x0010
        /*0014*/ 	.byte	0x00, 0xf5, 0x21, 0x00


	//----- nvinfo : EIATTR_KPARAM_INFO
	.align		4
.L_9:
        /*0018*/ 	.byte	0x04, 0x17
        /*001a*/ 	.short	(.L_11 - .L_10)
.L_10:
        /*001c*/ 	.word	0x00000000
        /*0020*/ 	.short	0x0001
        /*0022*/ 	.short	0x0008
        /*0024*/ 	.byte	0x00, 0xf5, 0x21, 0x00


	//----- nvinfo : EIATTR_KPARAM_INFO
	.align		4
.L_11:
        /*0028*/ 	.byte	0x04, 0x17
        /*002a*/ 	.short	(.L_13 - .L_12)
.L_12:
        /*002c*/ 	.word	0x00000000
        /*0030*/ 	.short	0x0000
        /*0032*/ 	.short	0x0000
        /*0034*/ 	.byte	0x00, 0xf5, 0x21, 0x00


	//----- nvinfo : EIATTR_SPARSE_MMA_MASK
	.align		4
.L_13:
        /*0038*/ 	.byte	0x03, 0x50
        /*003a*/ 	.short	0x0000


	//----- nvinfo : EIATTR_MAXREG_COUNT
	.align		4
        /*003c*/ 	.byte	0x03, 0x1b
        /*003e*/ 	.short	0x00ff


	//----- nvinfo : EIATTR_MERCURY_ISA_VERSION
	.align		4
        /*0040*/ 	.byte	0x03, 0x5f
        /*0042*/ 	.short	0x0101


	//----- nvinfo : EIATTR_VRC_CTA_INIT_COUNT
	.align		4
        /*0044*/ 	.byte	0x02, 0x4a
	.zero		1
	.zero		1


	//----- nvinfo : EIATTR_EXIT_INSTR_OFFSETS
	.align		4
        /*0048*/ 	.byte	0x04, 0x1c
        /*004a*/ 	.short	(.L_15 - .L_14)


	//   ....[0]....
.L_14:
        /*004c*/ 	.word	0x00000060


	//   ....[1]....
        /*0050*/ 	.word	0x00000b60


	//----- nvinfo : EIATTR_CBANK_PARAM_SIZE
	.align		4
.L_15:
        /*0054*/ 	.byte	0x03, 0x19
        /*0056*/ 	.short	0x0018


	//----- nvinfo : EIATTR_PARAM_CBANK
	.align		4
        /*0058*/ 	.byte	0x04, 0x0a
        /*005a*/ 	.short	(.L_17 - .L_16)
	.align		4
.L_16:
        /*005c*/ 	.word	index@(.nv.constant0._Z4multPdS_S_)
        /*0060*/ 	.short	0x0380
        /*0062*/ 	.short	0x0018


	//----- nvinfo : EIATTR_SW_WAR
	.align		4
.L_17:
        /*0064*/ 	.byte	0x04, 0x36
        /*0066*/ 	.short	(.L_19 - .L_18)
.L_18:
        /*0068*/ 	.word	0x00000008
.L_19:


//--------------------- .nv.callgraph             --------------------------
	.section	.nv.callgraph,"",@"SHT_CUDA_CALLGRAPH"
	.align	4
	.sectionentsize	8
	.align		4
        /*0000*/ 	.word	0x00000000
	.align		4
        /*0004*/ 	.word	0xffffffff
	.align		4
        /*0008*/ 	.word	0x00000000
	.align		4
        /*000c*/ 	.word	0xfffffffe
	.align		4
        /*0010*/ 	.word	0x00000000
	.align		4
        /*0014*/ 	.word	0xfffffffd
	.align		4
        /*0018*/ 	.word	0x00000000
	.align		4
        /*001c*/ 	.word	0xfffffffc


//--------------------- .text._Z4multPdS_S_       --------------------------
	.section	.text._Z4multPdS_S_,"ax",@progbits
	.align	128
        .global         _Z4multPdS_S_
        .type           _Z4multPdS_S_,@function
        .size           _Z4multPdS_S_,(.L_x_5 - _Z4multPdS_S_)
        .other          _Z4multPdS_S_,@"STO_CUDA_ENTRY STV_DEFAULT"
_Z4multPdS_S_:
.text._Z4multPdS_S_:
[----:B------:R-:W-:Y:S01]  /*0000*/  LDC R1, c[0x0][0x37c] ;  /* 0x0000df00ff017b82 */ /* 0x000fe20000000800 */
[----:B------:R-:W0:Y:S01]  /*0010*/  S2R R0, SR_TID.X ;  /* 0x0000000000007919 */ /* 0x000e220000002100 */
[----:B------:R-:W0:Y:S01]  /*0020*/  LDCU UR10, c[0x0][0x360] ;  /* 0x00006c00ff0a77ac */ /* 0x000e220008000800 */
[----:B------:R-:W0:Y:S02]  /*0030*/  S2R R3, SR_CTAID.X ;  /* 0x0000000000037919 */ /* 0x000e240000002500 */
[----:B0-----:R-:W-:-:S05]  /*0040*/  IMAD R0, R3, UR10, R0 ;  /* 0x0000000a03007c24 */ /* 0x001fca000f8e0200 */
[----:B------:R-:W-:-:S13]  /*0050*/  ISETP.GE.AND P0, PT, R0, UR10, PT ;  /* 0x0000000a00007c0c */ /* 0x000fda000bf06270 */
[----:B------:R-:W-:Y:S05]  /*0060*/  @P0 EXIT ;  /* 0x000000000000094d */ /* 0x000fea0003800000 */
[----:B------:R-:W-:Y:S01]  /*0070*/  UISETP.GE.U32.AND UP0, UPT, UR10, 0x8, UPT ;  /* 0x000000080a00788c */ /* 0x000fe2000bf06070 */
[----:B------:R-:W-:Y:S02]  /*0080*/  HFMA2 R22, -RZ, RZ, 0, 0 ;  /* 0x00000000ff167431 */ /* 0x000fe400000001ff */
[----:B------:R-:W-:Y:S01]  /*0090*/  IMAD R13, R0, UR10, RZ ;  /* 0x0000000a000d7c24 */ /* 0x000fe2000f8e02ff */
[----:B------:R-:W0:Y:S01]  /*00a0*/  LDCU.64 UR12, c[0x0][0x358] ;  /* 0x00006b00ff0c77ac */ /* 0x000e220008000a00 */
[----:B------:R-:W-:-:S04]  /*00b0*/  UMOV UR4, URZ ;  /* 0x000000ff00047c82 */ /* 0x000fc80008000000 */
[----:B------:R-:W-:Y:S05]  /*00c0*/  BRA.U !UP0, `(.L_x_0) ;  /* 0x0000000508347547 */ /* 0x000fea000b800000 */
[----:B------:R-:W1:Y:S01]  /*00d0*/  LDCU.64 UR14, c[0x0][0x388] ;  /* 0x00007100ff0e77ac */ /* 0x000e620008000a00 */
[----:B------:R-:W-:Y:S01]  /*00e0*/  MOV R22, RZ ;  /* 0x000000ff00167202 */ /* 0x000fe20000000f00 */
[----:B------:R-:W-:Y:S01]  /*00f0*/  IMAD.MOV.U32 R12, RZ, RZ, R0 ;  /* 0x000000ffff0c7224 */ /* 0x000fe200078e0000 */
[----:B------:R-:W-:-:S04]  /*0100*/  ULOP3.LUT UR4, UR10, 0xfffffff8, URZ, 0xc0, !UPT ;  /* 0xfffffff80a047892 */ /* 0x000fc8000f8ec0ff */
[----:B------:R-:W-:Y:S02]  /*0110*/  UIADD3 UR4, UPT, UPT, -UR4, URZ, URZ ;  /* 0x000000ff04047290 */ /* 0x000fe4000fffe1ff */
[----:B-1----:R-:W-:Y:S02]  /*0120*/  UIMAD.WIDE.U32 UR6, UR10, 0x30, UR14 ;  /* 0x000000300a0678a5 */ /* 0x002fe4000f8e000e */
[----:B------:R-:W-:-:S12]  /*0130*/  UIMAD.WIDE.U32 UR8, UR10, 0x38, UR14 ;  /* 0x000000380a0878a5 */ /* 0x000fd8000f8e000e */
.L_x_1:
[----:B-1----:R-:W1:Y:S01]  /*0140*/  LDC.64 R2, c[0x0][0x380] ;  /* 0x0000e000ff027b82 */ /* 0x002e620000000a00 */
[----:B------:R-:W-:-:S05]  /*0150*/  HFMA2 R5, -RZ, RZ, 0, 4.76837158203125e-07 ;  /* 0x00000008ff057431 */ /* 0x000fca00000001ff */
[----:B------:R-:W-:-:S05]  /*0160*/  IMAD.WIDE R4, R12, R5, UR14 ;  /* 0x0000000e0c047e25 */ /* 0x000fca000f8e0205 */
[----:B0-2---:R0:W2:Y:S01]  /*0170*/  LDG.E.64 R10, desc[UR12][R4.64] ;  /* 0x0000000c040a7981 */ /* 0x0050a2000c1e1b00 */
[----:B-1----:R-:W-:-:S05]  /*0180*/  IMAD.WIDE R2, R13, 0x8, R2 ;  /* 0x000000080d027825 */ /* 0x002fca00078e0202 */
[----:B------:R-:W2:Y:S01]  /*0190*/  LDG.E.64 R8, desc[UR12][R2.64] ;  /* 0x0000000c02087981 */ /* 0x000ea2000c1e1b00 */
[----:B------:R-:W-:-:S03]  /*01a0*/  MOV R17, UR10 ;  /* 0x0000000a00117c02 */ /* 0x000fc60008000f00 */
[----:B------:R-:W3:Y:S02]  /*01b0*/  LDG.E.64 R14, desc[UR12][R2.64+0x8] ;  /* 0x0000080c020e7981 */ /* 0x000ee4000c1e1b00 */
[----:B------:R-:W-:Y:S01]  /*01c0*/  IMAD.WIDE.U32 R16, R17, 0x8, R4 ;  /* 0x0000000811107825 */ /* 0x000fe200078e0004 */
[----:B------:R-:W-:Y:S01]  /*01d0*/  UIMAD.WIDE.U32 UR16, UR10, 0x10, UR14 ;  /* 0x000000100a1078a5 */ /* 0x000fe2000f8e000e */
[----:B------:R-:W4:Y:S04]  /*01e0*/  LDG.E.64 R18, desc[UR12][R2.64+0x10] ;  /* 0x0000100c02127981 */ /* 0x000f28000c1e1b00 */
[----:B------:R-:W3:Y:S01]  /*01f0*/  LDG.E.64 R16, desc[UR12][R16.64] ;  /* 0x0000000c10107981 */ /* 0x000ee2000c1e1b00 */
[----:B------:R-:W-:Y:S01]  /*0200*/  MOV R21, UR17 ;  /* 0x0000001100157c02 */ /* 0x000fe20008000f00 */
[----:B------:R-:W-:-:S02]  /*0210*/  IMAD.U32 R20, RZ, RZ, UR16 ;  /* 0x00000010ff147e24 */ /* 0x000fc4000f8e00ff */
[----:B------:R-:W5:Y:S02]  /*0220*/  LDG.E.64 R6, desc[UR12][R2.64+0x18] ;  /* 0x0000180c02067981 */ /* 0x000f64000c1e1b00 */
[----:B------:R-:W-:-:S06]  /*0230*/  IMAD.WIDE R20, R12, 0x8, R20 ;  /* 0x000000080c147825 */ /* 0x000fcc00078e0214 */
[----:B------:R-:W4:Y:S01]  /*0240*/  LDG.E.64 R20, desc[UR12][R20.64] ;  /* 0x0000000c14147981 */ /* 0x000f22000c1e1b00 */
[----:B------:R-:W-:Y:S01]  /*0250*/  UIMAD.WIDE.U32 UR16, UR10, 0x18, UR14 ;  /* 0x000000180a1078a5 */ /* 0x000fe2000f8e000e */
[----:B0-----:R-:W-:-:S05]  /*0260*/  MOV R5, 0x8 ;  /* 0x0000000800057802 */ /* 0x001fca0000000f00 */
[----:B------:R-:W-:-:S06]  /*0270*/  IMAD.WIDE R4, R12, R5, UR16 ;  /* 0x000000100c047e25 */ /* 0x000fcc000f8e0205 */
[----:B------:R-:W5:Y:S01]  /*0280*/  LDG.E.64 R4, desc[UR12][R4.64] ;  /* 0x0000000c04047981 */ /* 0x000f62000c1e1b00 */
[----:B------:R-:W2:Y:S01]  /*0290*/  I2F.F64 R22, R22 ;  /* 0x0000001600167312 */ /* 0x000ea20000201c00 */
[----:B------:R-:W-:Y:S01]  /*02a0*/  UIMAD.WIDE.U32 UR16, UR10, 0x20, UR14 ;  /* 0x000000200a1078a5 */ /* 0x000fe2000f8e000e */
[----:B------:R-:W-:-:S05]  /*02b0*/  IMAD.MOV.U32 R25, RZ, RZ, 0x8 ;  /* 0x00000008ff197424 */ /* 0x000fca00078e00ff */
[----:B------:R-:W-:Y:S01]  /*02c0*/  IMAD.WIDE R24, R12, R25, UR16 ;  /* 0x000000100c187e25 */ /* 0x000fe2000f8e0219 */
[----:B------:R-:W-:Y:S01]  /*02d0*/  UIMAD.WIDE.U32 UR16, UR10, 0x28, UR14 ;  /* 0x000000280a1078a5 */ /* 0x000fe2000f8e000e */
[----:B--2---:R-:W-:-:S03]  /*02e0*/  DFMA R26, R8, R10, R22 ;  /* 0x0000000a081a722b */ /* 0x004fc60000000016 */
[----:B------:R0:W2:Y:S04]  /*02f0*/  LDG.E.64 R10, desc[UR12][R24.64] ;  /* 0x0000000c180a7981 */ /* 0x0000a8000c1e1b00 */
[----:B------:R-:W2:Y:S03]  /*0300*/  LDG.E.64 R8, desc[UR12][R2.64+0x20] ;  /* 0x0000200c02087981 */ /* 0x000ea6000c1e1b00 */
[----:B------:R-:W1:Y:S01]  /*0310*/  F2I.F64.TRUNC R26, R26 ;  /* 0x0000001a001a7311 */ /* 0x000e62000030d100 */
[----:B------:R-:W-:-:S07]  /*0320*/  MOV R23, 0x8 ;  /* 0x0000000800177802 */ /* 0x000fce0000000f00 */
[----:B-1----:R1:W3:Y:S02]  /*0330*/  I2F.F64 R28, R26 ;  /* 0x0000001a001c7312 */ /* 0x0022e40000201c00 */
[----:B-1----:R-:W-:Y:S01]  /*0340*/  IMAD.WIDE R26, R12, R23, UR16 ;  /* 0x000000100c1a7e25 */ /* 0x002fe2000f8e0217 */
[----:B---3--:R-:W-:-:S04]  /*0350*/  DFMA R28, R14, R16, R28 ;  /* 0x000000100e1c722b */ /* 0x008fc8000000001c */
[----:B------:R-:W3:Y:S04]  /*0360*/  LDG.E.64 R16, desc[UR12][R26.64] ;  /* 0x0000000c1a107981 */ /* 0x000ee8000c1e1b00 */
[----:B------:R-:W3:Y:S02]  /*0370*/  LDG.E.64 R14, desc[UR12][R2.64+0x28] ;  /* 0x0000280c020e7981 */ /* 0x000ee4000c1e1b00 */
[----:B------:R-:W1:Y:S01]  /*0380*/  F2I.F64.TRUNC R28, R28 ;  /* 0x0000001c001c7311 */ /* 0x000e62000030d100 */
[----:B0-----:R-:W-:Y:S01]  /*0390*/  MOV R25, 0x8 ;  /* 0x0000000800197802 */ /* 0x001fe20000000f00 */
[----:B------:R-:W3:Y:S06]  /*03a0*/  LDG.E.64 R26, desc[UR12][R2.64+0x38] ;  /* 0x0000380c021a7981 */ /* 0x000eec000c1e1b00 */
[----:B-1----:R-:W4:Y:S01]  /*03b0*/  I2F.F64 R22, R28 ;  /* 0x0000001c00167312 */ /* 0x002f220000201c00 */
[----:B------:R-:W-:-:S06]  /*03c0*/  IMAD.WIDE R24, R12, R25, UR6 ;  /* 0x000000060c187e25 */ /* 0x000fcc000f8e0219 */
[----:B------:R-:W3:Y:S01]  /*03d0*/  LDG.E.64 R24, desc[UR12][R24.64] ;  /* 0x0000000c18187981 */ /* 0x000ee2000c1e1b00 */
[----:B----4-:R-:W-:-:S03]  /*03e0*/  DFMA R18, R18, R20, R22 ;  /* 0x000000141212722b */ /* 0x010fc60000000016 */
[----:B------:R0:W4:Y:S01]  /*03f0*/  LDG.E.64 R22, desc[UR12][R2.64+0x30] ;  /* 0x0000300c02167981 */ /* 0x000122000c1e1b00 */
[----:B------:R-:W-:-:S04]  /*0400*/  IMAD.MOV.U32 R21, RZ, RZ, 0x8 ;  /* 0x00000008ff157424 */ /* 0x000fc800078e00ff */
[----:B------:R-:W-:-:S06]  /*0410*/  IMAD.WIDE R20, R12, R21, UR8 ;  /* 0x000000080c147e25 */ /* 0x000fcc000f8e0215 */
[----:B------:R-:W4:Y:S01]  /*0420*/  LDG.E.64 R20, desc[UR12][R20.64] ;  /* 0x0000000c14147981 */ /* 0x000f22000c1e1b00 */
[----:B------:R-:W1:Y:S08]  /*0430*/  F2I.F64.TRUNC R18, R18 ;  /* 0x0000001200127311 */ /* 0x000e70000030d100 */
[----:B-1----:R-:W5:Y:S02]  /*0440*/  I2F.F64 R28, R18 ;  /* 0x00000012001c7312 */ /* 0x002f640000201c00 */
[----:B-----5:R-:W-:-:S10]  /*0450*/  DFMA R4, R6, R4, R28 ;  /* 0x000000040604722b */ /* 0x020fd4000000001c */
[----:B------:R-:W1:Y:S08]  /*0460*/  F2I.F64.TRUNC R4, R4 ;  /* 0x0000000400047311 */ /* 0x000e70000030d100 */
[----:B-1----:R-:W2:Y:S01]  /*0470*/  I2F.F64 R6, R4 ;  /* 0x0000000400067312 */ /* 0x002ea20000201c00 */
[----:B------:R-:W-:-:S04]  /*0480*/  UIADD3 UR4, UPT, UPT, UR4, 0x8, URZ ;  /* 0x0000000804047890 */ /* 0x000fc8000fffe0ff */
[----:B------:R-:W-:Y:S01]  /*0490*/  UISETP.NE.AND UP0, UPT, UR4, URZ, UPT ;  /* 0x000000ff0400728c */ /* 0x000fe2000bf05270 */
[----:B------:R-:W-:Y:S01]  /*04a0*/  MOV R5, UR10 ;  /* 0x0000000a00057c02 */ /* 0x000fe20008000f00 */
[----:B------:R-:W-:-:S03]  /*04b0*/  VIADD R13, R13, 0x8 ;  /* 0x000000080d0d7836 */ /* 0x000fc60000000000 */
[----:B------:R-:W-:Y:S01]  /*04c0*/  LEA R12, R5, R12, 0x3 ;  /* 0x0000000c050c7211 */ /* 0x000fe200078e18ff */
[----:B--2---:R-:W-:-:S10]  /*04d0*/  DFMA R6, R8, R10, R6 ;  /* 0x0000000a0806722b */ /* 0x004fd40000000006 */
[----:B------:R-:W1:Y:S08]  /*04e0*/  F2I.F64.TRUNC R6, R6 ;  /* 0x0000000600067311 */ /* 0x000e70000030d100 */
[----:B-1----:R-:W3:Y:S02]  /*04f0*/  I2F.F64 R8, R6 ;  /* 0x0000000600087312 */ /* 0x002ee40000201c00 */
[----:B---3--:R-:W-:-:S10]  /*0500*/  DFMA R8, R14, R16, R8 ;  /* 0x000000100e08722b */ /* 0x008fd40000000008 */
[----:B------:R-:W0:Y:S08]  /*0510*/  F2I.F64.TRUNC R8, R8 ;  /* 0x0000000800087311 */ /* 0x000e30000030d100 */
[----:B0-----:R-:W4:Y:S02]  /*0520*/  I2F.F64 R2, R8 ;  /* 0x0000000800027312 */ /* 0x001f240000201c00 */
[----:B----4-:R-:W-:-:S10]  /*0530*/  DFMA R2, R22, R24, R2 ;  /* 0x000000181602722b */ /* 0x010fd40000000002 */
[----:B------:R-:W0:Y:S08]  /*0540*/  F2I.F64.TRUNC R2, R2 ;  /* 0x0000000200027311 */ /* 0x000e30000030d100 */
[----:B0-----:R-:W0:Y:S02]  /*0550*/  I2F.F64 R10, R2 ;  /* 0x00000002000a7312 */ /* 0x001e240000201c00 */
[----:B0-----:R-:W-:-:S06]  /*0560*/  DFMA R10, R26, R20, R10 ;  /* 0x000000141a0a722b */ /* 0x001fcc000000000a */
[----:B------:R1:W2:Y:S01]  /*0570*/  F2I.F64.TRUNC R22, R10 ;  /* 0x0000000a00167311 */ /* 0x0002a2000030d100 */
[----:B------:R-:W-:Y:S05]  /*0580*/  BRA.U UP0, `(.L_x_1) ;  /* 0xfffffff900ec7547 */ /* 0x000fea000b83ffff */
[----:B------:R-:W-:-:S12]  /*0590*/  ULOP3.LUT UR4, UR10, 0x7f8, URZ, 0xc0, !UPT ;  /* 0x000007f80a047892 */ /* 0x000fd8000f8ec0ff */
.L_x_0:
[----:B------:R-:W-:Y:S02]  /*05a0*/  ULOP3.LUT UP0, UR5, UR10, 0x7, URZ, 0xc0, !UPT ;  /* 0x000000070a057892 */ /* 0x000fe4000f80c0ff */
[----:B------:R-:W-:-:S07]  /*05b0*/  IMAD R3, R0, UR10, RZ ;  /* 0x0000000a00037c24 */ /* 0x000fce000f8e02ff */
[----:B------:R-:W-:Y:S05]  /*05c0*/  BRA.U !UP0, `(.L_x_2) ;  /* 0x0000000508507547 */ /* 0x000fea000b800000 */
[----:B------:R-:W-:Y:S02]  /*05d0*/  UISETP.GE.U32.AND UP0, UPT, UR5, 0x4, UPT ;  /* 0x000000040500788c */ /* 0x000fe4000bf06070 */
[----:B------:R-:W-:-:S04]  /*05e0*/  ULOP3.LUT UR6, UR10, 0x3, URZ, 0xc0, !UPT ;  /* 0x000000030a067892 */ /* 0x000fc8000f8ec0ff */
[----:B------:R-:W-:-:S03]  /*05f0*/  UISETP.NE.AND UP1, UPT, UR6, URZ, UPT ;  /* 0x000000ff0600728c */ /* 0x000fc6000bf25270 */
[----:B------:R-:W-:Y:S08]  /*0600*/  BRA.U !UP0, `(.L_x_3) ;  /* 0x00000001088c7547 */ /* 0x000ff0000b800000 */
[----:B------:R-:W3:Y:S01]  /*0610*/  LDC.64 R20, c[0x0][0x380] ;  /* 0x0000e000ff147b82 */ /* 0x000ee20000000a00 */
[----:B------:R-:W-:Y:S02]  /*0620*/  MOV R7, UR4 ;  /* 0x0000000400077c02 */ /* 0x000fe40008000f00 */
[----:B------:R-:W-:-:S03]  /*0630*/  IADD3 R5, PT, PT, R3, UR4, RZ ;  /* 0x0000000403057c10 */ /* 0x000fc6000fffe0ff */
[----:B------:R-:W-:Y:S02]  /*0640*/  IMAD R7, R7, UR10, R0 ;  /* 0x0000000a07077c24 */ /* 0x000fe4000f8e0200 */
[----:B------:R-:W4:Y:S01]  /*0650*/  LDC.64 R12, c[0x0][0x388] ;  /* 0x0000e200ff0c7b82 */ /* 0x000f220000000a00 */
[----:B---3--:R-:W-:-:S05]  /*0660*/  IMAD.WIDE R20, R5, 0x8, R20 ;  /* 0x0000000805147825 */ /* 0x008fca00078e0214 */
[----:B0-----:R-:W3:Y:S01]  /*0670*/  LDG.E.64 R18, desc[UR12][R20.64] ;  /* 0x0000000c14127981 */ /* 0x001ee2000c1e1b00 */
[----:B----4-:R-:W-:Y:S01]  /*0680*/  IMAD.WIDE R12, R7, 0x8, R12 ;  /* 0x00000008070c7825 */ /* 0x010fe200078e020c */
[----:B------:R-:W-:Y:S02]  /*0690*/  USHF.L.U32 UR5, UR10, 0x3, URZ ;  /* 0x000000030a057899 */ /* 0x000fe400080006ff */
[----:B------:R-:W4:Y:S04]  /*06a0*/  LDG.E.64 R8, desc[UR12][R20.64+0x8] ;  /* 0x0000080c14087981 */ /* 0x000f28000c1e1b00 */
[----:B------:R-:W3:Y:S01]  /*06b0*/  LDG.E.64 R16, desc[UR12][R12.64] ;  /* 0x0000000c0c107981 */ /* 0x000ee2000c1e1b00 */
[----:B------:R-:W-:-:S03]  /*06c0*/  IADD3 R24, P0, PT, R12, UR5, RZ ;  /* 0x000000050c187c10 */ /* 0x000fc6000ff1e0ff */
[----:B------:R-:W5:Y:S02]  /*06d0*/  LDG.E.64 R4, desc[UR12][R20.64+0x10] ;  /* 0x0000100c14047981 */ /* 0x000f64000c1e1b00 */
[----:B------:R-:W-:Y:S02]  /*06e0*/  IMAD.X R25, RZ, RZ, R13, P0 ;  /* 0x000000ffff197224 */ /* 0x000fe400000e060d */
[----:B------:R-:W5:Y:S04]  /*06f0*/  LDG.E.64 R12, desc[UR12][R20.64+0x18] ;  /* 0x0000180c140c7981 */ /* 0x000f68000c1e1b00 */
[----:B-1----:R-:W4:Y:S01]  /*0700*/  LDG.E.64 R10, desc[UR12][R24.64] ;  /* 0x0000000c180a7981 */ /* 0x002f22000c1e1b00 */
[----:B------:R-:W-:-:S04]  /*0710*/  IADD3 R26, P0, PT, R24, UR5, RZ ;  /* 0x00000005181a7c10 */ /* 0x000fc8000ff1e0ff */
[----:B------:R-:W-:-:S05]  /*0720*/  IADD3.X R27, PT, PT, RZ, R25, RZ, P0, !PT ;  /* 0x00000019ff1b7210 */ /* 0x000fca00007fe4ff */
[----:B------:R-:W5:Y:S01]  /*0730*/  LDG.E.64 R6, desc[UR12][R26.64] ;  /* 0x0000000c1a067981 */ /* 0x000f62000c1e1b00 */
[----:B------:R-:W-:-:S04]  /*0740*/  IADD3 R14, P0, PT, R26, UR5, RZ ;  /* 0x000000051a0e7c10 */ /* 0x000fc8000ff1e0ff */
[----:B------:R-:W-:-:S06]  /*0750*/  IADD3.X R15, PT, PT, RZ, R27, RZ, P0, !PT ;  /* 0x0000001bff0f7210 */ /* 0x000fcc00007fe4ff */
[----:B------:R-:W5:Y:S01]  /*0760*/  LDG.E.64 R14, desc[UR12][R14.64] ;  /* 0x0000000c0e0e7981 */ /* 0x000f62000c1e1b00 */
[----:B--2---:R-:W3:Y:S01]  /*0770*/  I2F.F64 R22, R22 ;  /* 0x0000001600167312 */ /* 0x004ee20000201c00 */
[----:B------:R-:W-:Y:S01]  /*0780*/  UIADD3 UR4, UPT, UPT, UR4, 0x4, URZ ;  /* 0x0000000404047890 */ /* 0x000fe2000fffe0ff */
[----:B---3--:R-:W-:-:S10]  /*0790*/  DFMA R16, R18, R16, R22 ;  /* 0x000000101210722b */ /* 0x008fd40000000016 */
[----:B------:R-:W0:Y:S08]  /*07a0*/  F2I.F64.TRUNC R16, R16 ;  /* 0x0000001000107311 */ /* 0x000e30000030d100 */
[----:B0-----:R-:W4:Y:S02]  /*07b0*/  I2F.F64 R18, R16 ;  /* 0x0000001000127312 */ /* 0x001f240000201c00 */
[----:B----4-:R-:W-:-:S10]  /*07c0*/  DFMA R8, R8, R10, R18 ;  /* 0x0000000a0808722b */ /* 0x010fd40000000012 */
[----:B------:R-:W0:Y:S08]  /*07d0*/  F2I.F64.TRUNC R8, R8 ;  /* 0x0000000800087311 */ /* 0x000e30000030d100 */
[----:B0-----:R-:W5:Y:S02]  /*07e0*/  I2F.F64 R10, R8 ;  /* 0x00000008000a7312 */ /* 0x001f640000201c00 */
[----:B-----5:R-:W-:-:S10]  /*07f0*/  DFMA R4, R4, R6, R10 ;  /* 0x000000060404722b */ /* 0x020fd4000000000a */
[----:B------:R-:W0:Y:S08]  /*0800*/  F2I.F64.TRUNC R4, R4 ;  /* 0x0000000400047311 */ /* 0x000e30000030d100 */
[----:B0-----:R-:W0:Y:S02]  /*0810*/  I2F.F64 R6, R4 ;  /* 0x0000000400067312 */ /* 0x001e240000201c00 */
[----:B0-----:R-:W-:-:S06]  /*0820*/  DFMA R6, R12, R14, R6 ;  /* 0x0000000e0c06722b */ /* 0x001fcc0000000006 */
[----:B------:R3:W4:Y:S05]  /*0830*/  F2I.F64.TRUNC R22, R6 ;  /* 0x0000000600167311 */ /* 0x00072a000030d100 */
.L_x_3:
[----:B------:R-:W-:Y:S05]  /*0840*/  BRA.U !UP1, `(.L_x_2) ;  /* 0x0000000109b07547 */ /* 0x000fea000b800000 */
[----:B------:R-:W-:Y:S01]  /*0850*/  UISETP.NE.AND UP0, UPT, UR6, 0x1, UPT ;  /* 0x000000010600788c */ /* 0x000fe2000bf05270 */
[----:B---3--:R-:W-:-:S05]  /*0860*/  IMAD.U32 R7, RZ, RZ, UR4 ;  /* 0x00000004ff077e24 */ /* 0x008fca000f8e00ff */
[----:B------:R-:W-:-:S05]  /*0870*/  PLOP3.LUT P0, PT, PT, PT, UP0, 0x80, 0x8 ;  /* 0x000000000008781c */ /* 0x000fca0003f0f008 */
[----:B------:R-:W3:Y:S08]  /*0880*/  @UP0 LDCU.128 UR16, c[0x0][0x380] ;  /* 0x00007000ff1007ac */ /* 0x000ef00008000c00 */
[----:B------:R-:W-:Y:S01]  /*0890*/  @P0 IADD3 R5, PT, PT, R3, UR4, RZ ;  /* 0x0000000403050c10 */ /* 0x000fe2000fffe0ff */
[----:B------:R-:W-:Y:S01]  /*08a0*/  @P0 IMAD R7, R7, UR10, R0 ;  /* 0x0000000a07070c24 */ /* 0x000fe2000f8e0200 */
[----:B---3--:R-:W-:Y:S01]  /*08b0*/  MOV R14, UR16 ;  /* 0x00000010000e7c02 */ /* 0x008fe20008000f00 */
[----:B------:R-:W-:Y:S01]  /*08c0*/  IMAD.U32 R15, RZ, RZ, UR17 ;  /* 0x00000011ff0f7e24 */ /* 0x000fe2000f8e00ff */
[----:B-1----:R-:W-:-:S02]  /*08d0*/  MOV R10, UR18 ;  /* 0x00000012000a7c02 */ /* 0x002fc40008000f00 */
[----:B------:R-:W-:Y:S01]  /*08e0*/  MOV R11, UR19 ;  /* 0x00000013000b7c02 */ /* 0x000fe20008000f00 */
[----:B------:R-:W-:-:S04]  /*08f0*/  @P0 IMAD.WIDE R14, R5, 0x8, R14 ;  /* 0x00000008050e0825 */ /* 0x000fc800078e020e */
[----:B------:R-:W-:Y:S01]  /*0900*/  @P0 IMAD.WIDE R10, R7, 0x8, R10 ;  /* 0x00000008070a0825 */ /* 0x000fe200078e020a */
[----:B0-----:R-:W3:Y:S04]  /*0910*/  @P0 LDG.E.64 R4, desc[UR12][R14.64] ;  /* 0x0000000c0e040981 */ /* 0x001ee8000c1e1b00 */
[----:B------:R0:W3:Y:S01]  /*0920*/  @P0 LDG.E.64 R6, desc[UR12][R10.64] ;  /* 0x0000000c0a060981 */ /* 0x0000e2000c1e1b00 */
[----:B------:R-:W-:Y:S01]  /*0930*/  MOV R13, UR10 ;  /* 0x0000000a000d7c02 */ /* 0x000fe20008000f00 */
[----:B------:R-:W-:Y:S02]  /*0940*/  ULOP3.LUT UR5, UR10, 0x1, URZ, 0xc0, !UPT ;  /* 0x000000010a057892 */ /* 0x000fe4000f8ec0ff */
[----:B------:R1:W5:Y:S01]  /*0950*/  @P0 LDG.E.64 R8, desc[UR12][R14.64+0x8] ;  /* 0x0000080c0e080981 */ /* 0x000362000c1e1b00 */
[----:B------:R-:W-:Y:S01]  /*0960*/  @P0 LEA R12, P1, R13, R10, 0x3 ;  /* 0x0000000a0d0c0211 */ /* 0x000fe200078218ff */
[----:B------:R-:W-:-:S04]  /*0970*/  UISETP.NE.U32.AND UP1, UPT, UR5, 0x1, UPT ;  /* 0x000000010500788c */ /* 0x000fc8000bf25070 */
[----:B------:R-:W-:-:S06]  /*0980*/  @P0 IMAD.X R13, RZ, RZ, R11, P1 ;  /* 0x000000ffff0d0224 */ /* 0x000fcc00008e060b */
[----:B------:R-:W5:Y:S01]  /*0990*/  @P0 LDG.E.64 R12, desc[UR12][R12.64] ;  /* 0x0000000c0c0c0981 */ /* 0x000f62000c1e1b00 */
[----:B------:R-:W0:Y:S01]  /*09a0*/  @!UP1 LDCU.128 UR16, c[0x0][0x380] ;  /* 0x00007000ff1097ac */ /* 0x000e220008000c00 */
[----:B------:R-:W-:Y:S01]  /*09b0*/  PLOP3.LUT P1, PT, PT, PT, UP1, 0x80, 0x8 ;  /* 0x000000000008781c */ /* 0x000fe20003f2f018 */
[----:B------:R-:W-:-:S06]  /*09c0*/  @UP0 UIADD3 UR4, UPT, UPT, UR4, 0x2, URZ ;  /* 0x0000000204040890 */ /* 0x000fcc000fffe0ff */
[----:B------:R-:W-:-:S06]  /*09d0*/  MOV R21, UR4 ;  /* 0x0000000400157c02 */ /* 0x000fcc0008000f00 */
[----:B------:R-:W-:Y:S02]  /*09e0*/  @!P1 VIADD R19, R3, UR4 ;  /* 0x0000000403139c36 */ /* 0x000fe40008000000 */
[----:B------:R-:W-:Y:S01]  /*09f0*/  @!P1 IMAD R21, R21, UR10, R0 ;  /* 0x0000000a15159c24 */ /* 0x000fe2000f8e0200 */
[----:B0-----:R-:W-:Y:S02]  /*0a00*/  MOV R10, UR16 ;  /* 0x00000010000a7c02 */ /* 0x001fe40008000f00 */
[----:B------:R-:W-:Y:S02]  /*0a10*/  MOV R11, UR17 ;  /* 0x00000011000b7c02 */ /* 0x000fe40008000f00 */
[----:B------:R-:W-:Y:S02]  /*0a20*/  MOV R16, UR18 ;  /* 0x0000001200107c02 */ /* 0x000fe40008000f00 */
[----:B------:R-:W-:Y:S01]  /*0a30*/  MOV R17, UR19 ;  /* 0x0000001300117c02 */ /* 0x000fe20008000f00 */
[----:B------:R-:W-:-:S04]  /*0a40*/  @!P1 IMAD.WIDE R10, R19, 0x8, R10 ;  /* 0x00000008130a9825 */ /* 0x000fc800078e020a */
[----:B-1----:R-:W-:Y:S02]  /*0a50*/  @!P1 IMAD.WIDE R14, R21, 0x8, R16 ;  /* 0x00000008150e9825 */ /* 0x002fe400078e0210 */
[----:B------:R-:W5:Y:S04]  /*0a60*/  @!P1 LDG.E.64 R10, desc[UR12][R10.64] ;  /* 0x0000000c0a0a9981 */ /* 0x000f68000c1e1b00 */
[----:B------:R-:W5:Y:S01]  /*0a70*/  @!P1 LDG.E.64 R14, desc[UR12][R14.64] ;  /* 0x0000000c0e0e9981 */ /* 0x000f62000c1e1b00 */
[----:B--2-4-:R-:W3:Y:S02]  /*0a80*/  @P0 I2F.F64 R16, R22 ;  /* 0x0000001600100312 */ /* 0x014ee40000201c00 */
[----:B---3--:R-:W-:-:S10]  /*0a90*/  @P0 DFMA R6, R4, R6, R16 ;  /* 0x000000060406022b */ /* 0x008fd40000000010 */
[----:B------:R-:W0:Y:S08]  /*0aa0*/  @P0 F2I.F64.TRUNC R6, R6 ;  /* 0x0000000600060311 */ /* 0x000e30000030d100 */
[----:B0-----:R-:W5:Y:S02]  /*0ab0*/  @P0 I2F.F64 R4, R6 ;  /* 0x0000000600040312 */ /* 0x001f640000201c00 */
[----:B-----5:R-:W-:-:S06]  /*0ac0*/  @P0 DFMA R8, R8, R12, R4 ;  /* 0x0000000c0808022b */ /* 0x020fcc0000000004 */
[----:B------:R-:W0:Y:S08]  /*0ad0*/  @P0 F2I.F64.TRUNC R22, R8 ;  /* 0x0000000800160311 */ /* 0x000e30000030d100 */
[----:B0-----:R-:W0:Y:S02]  /*0ae0*/  @!P1 I2F.F64 R4, R22 ;  /* 0x0000001600049312 */ /* 0x001e240000201c00 */
[----:B0-----:R-:W-:-:S06]  /*0af0*/  @!P1 DFMA R4, R10, R14, R4 ;  /* 0x0000000e0a04922b */ /* 0x001fcc0000000004 */
[----:B------:R0:W1:Y:S05]  /*0b00*/  @!P1 F2I.F64.TRUNC R22, R4 ;  /* 0x0000000400169311 */ /* 0x00006a000030d100 */
.L_x_2:
[----:B0-----:R-:W0:Y:S01]  /*0b10*/  LDC.64 R4, c[0x0][0x390] ;  /* 0x0000e400ff047b82 */ /* 0x001e220000000a00 */
[----:B-12-4-:R-:W1:Y:S01]  /*0b20*/  I2F.F64 R22, R22 ;  /* 0x0000001600167312 */ /* 0x016e620000201c00 */
[----:B------:R-:W-:-:S05]  /*0b30*/  IADD3 R3, PT, PT, R0, R3, RZ ;  /* 0x0000000300037210 */ /* 0x000fca0007ffe0ff */
[----:B0-----:R-:W-:-:S05]  /*0b40*/  IMAD.WIDE R2, R3, 0x8, R4 ;  /* 0x0000000803027825 */ /* 0x001fca00078e0204 */
[----:B-1----:R-:W-:Y:S01]  /*0b50*/  STG.E.64 desc[UR12][R2.64], R22 ;  /* 0x0000001602007986 */ /* 0x002fe2000c101b0c */
[----:B------:R-:W-:Y:S05]  /*0b60*/  EXIT ;  /* 0x000000000000794d */ /* 0x000fea0003800000 */
.L_x_4:
[----:B------:R-:W-:-:S00]  /*0b70*/  BRA `(.L_x_4) ;  /* 0xfffffffc00fc7947 */ /* 0x000fc0000383ffff */
[----:B------:R-:W-:-:S00]  /*0b80*/  NOP ;  /* 0x0000000000007918 */ /* 0x000fc00000000000 */
[----:B------:R-:W-:-:S00]  /*0b90*/  NOP ;  /* 0x0000000000007918 */ /* 0x000fc00000000000 */
[----:B------:R-:W-:-:S00]  /*0ba0*/  NOP ;  /* 0x0000000000007918 */ /* 0x000fc00000000000 */
[----:B------:R-:W-:-:S00]  /*0bb0*/  NOP ;  /* 0x0000000000007918 */ /* 0x000fc00000000000 */
[----:B------:R-:W-:-:S00]  /*0bc0*/  NOP ;  /* 0x0000000000007918 */ /* 0x000fc00000000000 */
[----:B------:R-:W-:-:S00]  /*0bd0*/  NOP ;  /* 0x0000000000007918 */ /* 0x000fc00000000000 */
[----:B------:R-:W-:-:S00]  /*0be0*/  NOP ;  /* 0x0000000000007918 */ /* 0x000fc00000000000 */
[----:B------:R-:W-:-:S00]  /*0bf0*/  NOP ;  /* 0x0000000000007918 */ /* 0x000fc00000000000 */
.L_x_5:


//--------------------- .nv.shared.reserved.0     --------------------------
	.section	.nv.shared.reserved.0,"aw",@nobits
	.weak		__nv_reservedSMEM_offset_0_alias
	.size		__nv_reservedSMEM_offset_0_alias, 0, 64
	.other		__nv_reservedSMEM_offset_0_alias,@"STO_CUDA_RESERVED_SHARED STV_DEFAULT"
__nv_reservedSMEM_offset_0_alias:
	.zero		0
	.zero		64


//--------------------- .nv.constant0._Z4multPdS_S_ --------------------------
	.section	.nv.constant0._Z4multPdS_S_,"a",@progbits
	.sectionflags	@""
	.align	4
.nv.constant0._Z4multPdS_S_:
	.zero		920


//--------------------- SYMBOLS --------------------------

	.type		.nv.reservedSmem.offset0,@object
	.size		.nv.reservedSmem.offset0,0x4
